//
// Generated by NVIDIA NVVM Compiler
//
// Compiler Build ID: CL-36424714
// Cuda compilation tools, release 13.0, V13.0.88
// Based on NVVM 20.0.0
//

.version 9.0
.target sm_100
.address_size 64

	// .globl	_Z7kernel1PiS_S_S_PbS_

.visible .entry _Z7kernel1PiS_S_S_PbS_(
	.param .u64 .ptr .align 1 _Z7kernel1PiS_S_S_PbS__param_0,
	.param .u64 .ptr .align 1 _Z7kernel1PiS_S_S_PbS__param_1,
	.param .u64 .ptr .align 1 _Z7kernel1PiS_S_S_PbS__param_2,
	.param .u64 .ptr .align 1 _Z7kernel1PiS_S_S_PbS__param_3,
	.param .u64 .ptr .align 1 _Z7kernel1PiS_S_S_PbS__param_4,
	.param .u64 .ptr .align 1 _Z7kernel1PiS_S_S_PbS__param_5
)
{
	.reg .pred 	%p<5>;
	.reg .b16 	%rs<3>;
	.reg .b32 	%r<24>;
	.reg .b64 	%rd<23>;

	ld.param.u64 	%rd13, [_Z7kernel1PiS_S_S_PbS__param_0];
	ld.param.u64 	%rd9, [_Z7kernel1PiS_S_S_PbS__param_1];
	ld.param.u64 	%rd10, [_Z7kernel1PiS_S_S_PbS__param_2];
	ld.param.u64 	%rd11, [_Z7kernel1PiS_S_S_PbS__param_3];
	ld.param.u64 	%rd14, [_Z7kernel1PiS_S_S_PbS__param_4];
	ld.param.u64 	%rd12, [_Z7kernel1PiS_S_S_PbS__param_5];
	cvta.to.global.u64 	%rd1, %rd13;
	cvta.to.global.u64 	%rd15, %rd14;
	mov.u32 	%r9, %tid.x;
	mov.u32 	%r10, %ctaid.x;
	mov.u32 	%r11, %ntid.x;
	mad.lo.s32 	%r1, %r10, %r11, %r9;
	cvt.s64.s32 	%rd16, %r1;
	add.s64 	%rd2, %rd15, %rd16;
	ld.global.u8 	%rs1, [%rd2];
	setp.eq.s16 	%p1, %rs1, 0;
	@%p1 bra 	$L__BB0_6;
	mov.b16 	%rs2, 0;
	st.global.u8 	[%rd2], %rs2;
	ld.global.u32 	%r23, [%rd1];
	setp.lt.s32 	%p2, %r23, 1;
	@%p2 bra 	$L__BB0_6;
	cvta.to.global.u64 	%rd17, %rd10;
	mul.wide.s32 	%rd18, %r1, 4;
	add.s64 	%rd3, %rd17, %rd18;
	shl.b32 	%r3, %r1, 10;
	cvta.to.global.u64 	%rd4, %rd9;
	cvta.to.global.u64 	%rd5, %rd11;
	cvta.to.global.u64 	%rd6, %rd12;
	mov.b32 	%r22, 0;
$L__BB0_3:
	ld.global.u32 	%r13, [%rd3];
	add.s32 	%r14, %r3, %r22;
	mul.wide.s32 	%rd19, %r14, 4;
	add.s64 	%rd7, %rd4, %rd19;
	ld.global.u32 	%r15, [%rd7];
	add.s32 	%r16, %r15, %r13;
	mul.wide.u32 	%rd20, %r22, 4;
	add.s64 	%rd8, %rd5, %rd20;
	ld.global.u32 	%r17, [%rd8];
	setp.ge.s32 	%p3, %r16, %r17;
	@%p3 bra 	$L__BB0_5;
	add.s64 	%rd22, %rd6, %rd20;
	st.global.u32 	[%rd22], %r1;
	ld.global.u32 	%r18, [%rd3];
	ld.global.u32 	%r19, [%rd7];
	add.s32 	%r20, %r19, %r18;
	st.global.u32 	[%rd8], %r20;
	ld.global.u32 	%r23, [%rd1];
$L__BB0_5:
	add.s32 	%r22, %r22, 1;
	setp.lt.s32 	%p4, %r22, %r23;
	@%p4 bra 	$L__BB0_3;
$L__BB0_6:
	ret;

}
	// .globl	_Z7kernel2PiS_PbS0_S_S_
.visible .entry _Z7kernel2PiS_PbS0_S_S_(
	.param .u64 .ptr .align 1 _Z7kernel2PiS_PbS0_S_S__param_0,
	.param .u64 .ptr .align 1 _Z7kernel2PiS_PbS0_S_S__param_1,
	.param .u64 .ptr .align 1 _Z7kernel2PiS_PbS0_S_S__param_2,
	.param .u64 .ptr .align 1 _Z7kernel2PiS_PbS0_S_S__param_3,
	.param .u64 .ptr .align 1 _Z7kernel2PiS_PbS0_S_S__param_4,
	.param .u64 .ptr .align 1 _Z7kernel2PiS_PbS0_S_S__param_5
)
{
	.reg .pred 	%p<2>;
	.reg .b16 	%rs<2>;
	.reg .b32 	%r<13>;
	.reg .b64 	%rd<20>;

	ld.param.u64 	%rd7, [_Z7kernel2PiS_PbS0_S_S__param_0];
	ld.param.u64 	%rd8, [_Z7kernel2PiS_PbS0_S_S__param_1];
	ld.param.u64 	%rd5, [_Z7kernel2PiS_PbS0_S_S__param_2];
	ld.param.u64 	%rd6, [_Z7kernel2PiS_PbS0_S_S__param_3];
	ld.param.u64 	%rd9, [_Z7kernel2PiS_PbS0_S_S__param_4];
	ld.param.u64 	%rd10, [_Z7kernel2PiS_PbS0_S_S__param_5];
	cvta.to.global.u64 	%rd11, %rd10;
	cvta.to.global.u64 	%rd12, %rd9;
	cvta.to.global.u64 	%rd13, %rd8;
	cvta.to.global.u64 	%rd14, %rd7;
	mov.u32 	%r5, %tid.x;
	mov.u32 	%r6, %ctaid.x;
	mov.u32 	%r7, %ntid.x;
	mad.lo.s32 	%r1, %r6, %r7, %r5;
	mul.wide.s32 	%rd15, %r1, 4;
	add.s64 	%rd1, %rd14, %rd15;
	ld.global.u32 	%r12, [%rd1];
	add.s64 	%rd2, %rd13, %rd15;
	ld.global.u32 	%r8, [%rd2];
	setp.le.s32 	%p1, %r12, %r8;
	add.s64 	%rd3, %rd12, %rd15;
	add.s64 	%rd4, %rd11, %rd15;
	@%p1 bra 	$L__BB1_2;
	cvt.s64.s32 	%rd16, %r1;
	cvta.to.global.u64 	%rd17, %rd5;
	cvta.to.global.u64 	%rd18, %rd6;
	ld.global.u32 	%r9, [%rd3];
	st.global.u32 	[%rd4], %r9;
	add.s64 	%rd19, %rd17, %rd16;
	mov.b16 	%rs1, 1;
	st.global.u8 	[%rd19], %rs1;
	ld.global.u32 	%r10, [%rd2];
	st.global.u32 	[%rd1], %r10;
	st.global.u8 	[%rd18], %rs1;
	ld.global.u32 	%r12, [%rd1];
$L__BB1_2:
	st.global.u32 	[%rd2], %r12;
	ld.global.u32 	%r11, [%rd4];
	st.global.u32 	[%rd3], %r11;
	ret;

}


// ===== COMPILED SASS (sm_100) =====

	.target	sm_100

	.elftype	@"ET_EXEC"


//--------------------- .note.nv.tkinfo           --------------------------
	.section	.note.nv.tkinfo,"",@"SHT_NOTE"
	.sectionflags	@"SHF_NOTE_NV_TKINFO"
	.tkinfo
        /*0018*/ 	.word	0x00000002
        /*0030*/ 	.string	""
        /*0030*/ 	.string	"ptxas"
        /*0030*/ 	.string	"Cuda compilation tools, release 13.0, V13.0.88"
        /*0030*/ 	.string	"Build cuda_13.0.r13.0/compiler.36424714_0"
        /*0030*/ 	.string	"-arch sm_100 -m 64 "



//--------------------- .note.nv.cuinfo           --------------------------
	.section	.note.nv.cuinfo,"",@"SHT_NOTE"
	.sectionflags	@"SHF_NOTE_NV_CUINFO"
        /*0018*/ 	.short	0x0002
        /*001a*/ 	.short	0x0064
        /*001c*/ 	.short	0x0082
	.zero		2


//--------------------- .nv.info                  --------------------------
	.section	.nv.info,"",@"SHT_CUDA_INFO"
	.align	4


	//----- nvinfo : EIATTR_REGCOUNT
	.align		4
        /*0000*/ 	.byte	0x04, 0x2f
        /*0002*/ 	.short	(.L_1 - .L_0)
	.align		4
.L_0:
        /*0004*/ 	.word	index@(_Z7kernel1PiS_S_S_PbS_)
        /*0008*/ 	.word	0x00000018


	//----- nvinfo : EIATTR_FRAME_SIZE
	.align		4
.L_1:
        /*000c*/ 	.byte	0x04, 0x11
        /*000e*/ 	.short	(.L_3 - .L_2)
	.align		4
.L_2:
        /*0010*/ 	.word	index@(_Z7kernel1PiS_S_S_PbS_)
        /*0014*/ 	.word	0x00000000


	//----- nvinfo : EIATTR_REGCOUNT
	.align		4
.L_3:
        /*0018*/ 	.byte	0x04, 0x2f
        /*001a*/ 	.short	(.L_5 - .L_4)
	.align		4
.L_4:
        /*001c*/ 	.word	index@(_Z7kernel2PiS_PbS0_S_S_)
        /*0020*/ 	.word	0x00000018


	//----- nvinfo : EIATTR_FRAME_SIZE
	.align		4
.L_5:
        /*0024*/ 	.byte	0x04, 0x11
        /*0026*/ 	.short	(.L_7 - .L_6)
	.align		4
.L_6:
        /*0028*/ 	.word	index@(_Z7kernel2PiS_PbS0_S_S_)
        /*002c*/ 	.word	0x00000000


	//----- nvinfo : EIATTR_MIN_STACK_SIZE
	.align		4
.L_7:
        /*0030*/ 	.byte	0x04, 0x12
        /*0032*/ 	.short	(.L_9 - .L_8)
	.align		4
.L_8:
        /*0034*/ 	.word	index@(_Z7kernel2PiS_PbS0_S_S_)
        /*0038*/ 	.word	0x00000000


	//----- nvinfo : EIATTR_MIN_STACK_SIZE
	.align		4
.L_9:
        /*003c*/ 	.byte	0x04, 0x12
        /*003e*/ 	.short	(.L_11 - .L_10)
	.align		4
.L_10:
        /*0040*/ 	.word	index@(_Z7kernel1PiS_S_S_PbS_)
        /*0044*/ 	.word	0x00000000
.L_11:


//--------------------- .nv.compat                --------------------------
	.section	.nv.compat,"",@"SHT_CUDA_COMPAT_INFO"
	.align	4
        /*0000*/ 	.byte	0x02, 0x09, 0x00, 0x00, 0x02, 0x02, 0x01, 0x00, 0x02, 0x05, 0x05, 0x00, 0x03, 0x07, 0x01, 0x01
        /*0010*/ 	.byte	0x02, 0x03, 0x00, 0x00, 0x02, 0x06, 0x01, 0x00, 0x04, 0x0b, 0x08, 0x00, 0x09, 0x00, 0x00, 0x00
        /*0020*/ 	.byte	0x00, 0x00, 0x00, 0x00


//--------------------- .nv.info._Z7kernel2PiS_PbS0_S_S_ --------------------------
	.section	.nv.info._Z7kernel2PiS_PbS0_S_S_,"",@"SHT_CUDA_INFO"
	.sectionflags	@""
	.align	4


	//----- nvinfo : EIATTR_CUDA_API_VERSION
	.align		4
        /*0000*/ 	.byte	0x04, 0x37
        /*0002*/ 	.short	(.L_13 - .L_12)
.L_12:
        /*0004*/ 	.word	0x00000082


	//----- nvinfo : EIATTR_KPARAM_INFO
	.align		4
.L_13:
        /*0008*/ 	.byte	0x04, 0x17
        /*000a*/ 	.short	(.L_15 - .L_14)
.L_14:
        /*000c*/ 	.word	0x00000000
        /*0010*/ 	.short	0x0005
        /*0012*/ 	.short	0x0028
        /*0014*/ 	.byte	0x00, 0xf5, 0x21, 0x00


	//----- nvinfo : EIATTR_KPARAM_INFO
	.align		4
.L_15:
        /*0018*/ 	.byte	0x04, 0x17
        /*001a*/ 	.short	(.L_17 - .L_16)
.L_16:
        /*001c*/ 	.word	0x00000000
        /*0020*/ 	.short	0x0004
        /*0022*/ 	.short	0x0020
        /*0024*/ 	.byte	0x00, 0xf5, 0x21, 0x00


	//----- nvinfo : EIATTR_KPARAM_INFO
	.align		4
.L_17:
        /*0028*/ 	.byte	0x04, 0x17
        /*002a*/ 	.short	(.L_19 - .L_18)
.L_18:
        /*002c*/ 	.word	0x00000000
        /*0030*/ 	.short	0x0003
        /*0032*/ 	.short	0x0018
        /*0034*/ 	.byte	0x00, 0xf5, 0x21, 0x00


	//----- nvinfo : EIATTR_KPARAM_INFO
	.align		4
.L_19:
        /*0038*/ 	.byte	0x04, 0x17
        /*003a*/ 	.short	(.L_21 - .L_20)
.L_20:
        /*003c*/ 	.word	0x00000000
        /*0040*/ 	.short	0x0002
        /*0042*/ 	.short	0x0010
        /*0044*/ 	.byte	0x00, 0xf5, 0x21, 0x00


	//----- nvinfo : EIATTR_KPARAM_INFO
	.align		4
.L_21:
        /*0048*/ 	.byte	0x04, 0x17
        /*004a*/ 	.short	(.L_23 - .L_22)
.L_22:
        /*004c*/ 	.word	0x00000000
        /*0050*/ 	.short	0x0001
        /*0052*/ 	.short	0x0008
        /*0054*/ 	.byte	0x00, 0xf5, 0x21, 0x00


	//----- nvinfo : EIATTR_KPARAM_INFO
	.align		4
.L_23:
        /*0058*/ 	.byte	0x04, 0x17
        /*005a*/ 	.short	(.L_25 - .L_24)
.L_24:
        /*005c*/ 	.word	0x00000000
        /*0060*/ 	.short	0x0000
        /*0062*/ 	.short	0x0000
        /*0064*/ 	.byte	0x00, 0xf5, 0x21, 0x00


	//----- nvinfo : EIATTR_SPARSE_MMA_MASK
	.align		4
.L_25:
        /*0068*/ 	.byte	0x03, 0x50
        /*006a*/ 	.short	0x0000


	//----- nvinfo : EIATTR_MAXREG_COUNT
	.align		4
        /*006c*/ 	.byte	0x03, 0x1b
        /*006e*/ 	.short	0x00ff


	//----- nvinfo : EIATTR_MERCURY_ISA_VERSION
	.align		4
        /*0070*/ 	.byte	0x03, 0x5f
        /*0072*/ 	.short	0x0101


	//----- nvinfo : EIATTR_VRC_CTA_INIT_COUNT
	.align		4
        /*0074*/ 	.byte	0x02, 0x4a
	.zero		1
	.zero		1


	//----- nvinfo : EIATTR_EXIT_INSTR_OFFSETS
	.align		4
        /*0078*/ 	.byte	0x04, 0x1c
        /*007a*/ 	.short	(.L_27 - .L_26)


	//   ....[0]....
.L_26:
        /*007c*/ 	.word	0x00000200


	//----- nvinfo : EIATTR_CBANK_PARAM_SIZE
	.align		4
.L_27:
        /*0080*/ 	.byte	0x03, 0x19
        /*0082*/ 	.short	0x0030


	//----- nvinfo : EIATTR_PARAM_CBANK
	.align		4
        /*0084*/ 	.byte	0x04, 0x0a
        /*0086*/ 	.short	(.L_29 - .L_28)
	.align		4
.L_28:
        /*0088*/ 	.word	index@(.nv.constant0._Z7kernel2PiS_PbS0_S_S_)
        /*008c*/ 	.short	0x0380
        /*008e*/ 	.short	0x0030


	//----- nvinfo : EIATTR_SW_WAR
	.align		4
.L_29:
        /*0090*/ 	.byte	0x04, 0x36
        /*0092*/ 	.short	(.L_31 - .L_30)
.L_30:
        /*0094*/ 	.word	0x00000008
.L_31:


//--------------------- .nv.info._Z7kernel1PiS_S_S_PbS_ --------------------------
	.section	.nv.info._Z7kernel1PiS_S_S_PbS_,"",@"SHT_CUDA_INFO"
	.sectionflags	@""
	.align	4


	//----- nvinfo : EIATTR_CUDA_API_VERSION
	.align		4
        /*0000*/ 	.byte	0x04, 0x37
        /*0002*/ 	.short	(.L_33 - .L_32)
.L_32:
        /*0004*/ 	.word	0x00000082


	//----- nvinfo : EIATTR_KPARAM_INFO
	.align		4
.L_33:
        /*0008*/ 	.byte	0x04, 0x17
        /*000a*/ 	.short	(.L_35 - .L_34)
.L_34:
        /*000c*/ 	.word	0x00000000
        /*0010*/ 	.short	0x0005
        /*0012*/ 	.short	0x0028
        /*0014*/ 	.byte	0x00, 0xf5, 0x21, 0x00


	//----- nvinfo : EIATTR_KPARAM_INFO
	.align		4
.L_35:
        /*0018*/ 	.byte	0x04, 0x17
        /*001a*/ 	.short	(.L_37 - .L_36)
.L_36:
        /*001c*/ 	.word	0x00000000
        /*0020*/ 	.short	0x0004
        /*0022*/ 	.short	0x0020
        /*0024*/ 	.byte	0x00, 0xf5, 0x21, 0x00


	//----- nvinfo : EIATTR_KPARAM_INFO
	.align		4
.L_37:
        /*0028*/ 	.byte	0x04, 0x17
        /*002a*/ 	.short	(.L_39 - .L_38)
.L_38:
        /*002c*/ 	.word	0x00000000
        /*0030*/ 	.short	0x0003
        /*0032*/ 	.short	0x0018
        /*0034*/ 	.byte	0x00, 0xf5, 0x21, 0x00


	//----- nvinfo : EIATTR_KPARAM_INFO
	.align		4
.L_39:
        /*0038*/ 	.byte	0x04, 0x17
        /*003a*/ 	.short	(.L_41 - .L_40)
.L_40:
        /*003c*/ 	.word	0x00000000
        /*0040*/ 	.short	0x0002
        /*0042*/ 	.short	0x0010
        /*0044*/ 	.byte	0x00, 0xf5, 0x21, 0x00


	//----- nvinfo : EIATTR_KPARAM_INFO
	.align		4
.L_41:
        /*0048*/ 	.byte	0x04, 0x17
        /*004a*/ 	.short	(.L_43 - .L_42)
.L_42:
        /*004c*/ 	.word	0x00000000
        /*0050*/ 	.short	0x0001
        /*0052*/ 	.short	0x0008
        /*0054*/ 	.byte	0x00, 0xf5, 0x21, 0x00


	//----- nvinfo : EIATTR_KPARAM_INFO
	.align		4
.L_43:
        /*0058*/ 	.byte	0x04, 0x17
        /*005a*/ 	.short	(.L_45 - .L_44)
.L_44:
        /*005c*/ 	.word	0x00000000
        /*0060*/ 	.short	0x0000
        /*0062*/ 	.short	0x0000
        /*0064*/ 	.byte	0x00, 0xf5, 0x21, 0x00


	//----- nvinfo : EIATTR_SPARSE_MMA_MASK
	.align		4
.L_45:
        /*0068*/ 	.byte	0x03, 0x50
        /*006a*/ 	.short	0x0000


	//----- nvinfo : EIATTR_MAXREG_COUNT
	.align		4
        /*006c*/ 	.byte	0x03, 0x1b
        /*006e*/ 	.short	0x00ff


	//----- nvinfo : EIATTR_MERCURY_ISA_VERSION
	.align		4
        /*0070*/ 	.byte	0x03, 0x5f
        /*0072*/ 	.short	0x0101


	//----- nvinfo : EIATTR_VRC_CTA_INIT_COUNT
	.align		4
        /*0074*/ 	.byte	0x02, 0x4a
	.zero		1
	.zero		1


	//----- nvinfo : EIATTR_EXIT_INSTR_OFFSETS
	.align		4
        /*0078*/ 	.byte	0x04, 0x1c
        /*007a*/ 	.short	(.L_47 - .L_46)


	//   ....[0]....
.L_46:
        /*007c*/ 	.word	0x000000b0


	//   ....[1]....
        /*0080*/ 	.word	0x00000100


	//   ....[2]....
        /*0084*/ 	.word	0x000002e0


	//----- nvinfo : EIATTR_CRS_STACK_SIZE
	.align		4
.L_47:
        /*0088*/ 	.byte	0x04, 0x1e
        /*008a*/ 	.short	(.L_49 - .L_48)
.L_48:
        /*008c*/ 	.word	0x00000000


	//----- nvinfo : EIATTR_CBANK_PARAM_SIZE
	.align		4
.L_49:
        /*0090*/ 	.byte	0x03, 0x19
        /*0092*/ 	.short	0x0030


	//----- nvinfo : EIATTR_PARAM_CBANK
	.align		4
        /*0094*/ 	.byte	0x04, 0x0a
        /*0096*/ 	.short	(.L_51 - .L_50)
	.align		4
.L_50:
        /*0098*/ 	.word	index@(.nv.constant0._Z7kernel1PiS_S_S_PbS_)
        /*009c*/ 	.short	0x0380
        /*009e*/ 	.short	0x0030


	//----- nvinfo : EIATTR_SW_WAR
	.align		4
.L_51:
        /*00a0*/ 	.byte	0x04, 0x36
        /*00a2*/ 	.short	(.L_53 - .L_52)
.L_52:
        /*00a4*/ 	.word	0x00000008
.L_53:


//--------------------- .nv.callgraph             --------------------------
	.section	.nv.callgraph,"",@"SHT_CUDA_CALLGRAPH"
	.align	4
	.sectionentsize	8
	.align		4
        /*0000*/ 	.word	0x00000000
	.align		4
        /*0004*/ 	.word	0xffffffff
	.align		4
        /*0008*/ 	.word	0x00000000
	.align		4
        /*000c*/ 	.word	0xfffffffe
	.align		4
        /*0010*/ 	.word	0x00000000
	.align		4
        /*0014*/ 	.word	0xfffffffd
	.align		4
        /*0018*/ 	.word	0x00000000
	.align		4
        /*001c*/ 	.word	0xfffffffc


//--------------------- .text._Z7kernel2PiS_PbS0_S_S_ --------------------------
	.section	.text._Z7kernel2PiS_PbS0_S_S_,"ax",@progbits
	.align	128
        .global         _Z7kernel2PiS_PbS0_S_S_
        .type           _Z7kernel2PiS_PbS0_S_S_,@function
        .size           _Z7kernel2PiS_PbS0_S_S_,(.L_x_5 - _Z7kernel2PiS_PbS0_S_S_)
        .other          _Z7kernel2PiS_PbS0_S_S_,@"STO_CUDA_ENTRY STV_DEFAULT"
_Z7kernel2PiS_PbS0_S_S_:
.text._Z7kernel2PiS_PbS0_S_S_:
[----:B------:R-:W-:Y:S01]  /*0000*/  LDC R1, c[0x0][0x37c] ;  /* 0x0000df00ff017b82 */ /* 0x000fe20000000800 */
[----:B------:R-:W0:Y:S07]  /*0010*/  S2R R11, SR_TID.X ;  /* 0x00000000000b7919 */ /* 0x000e2e0000002100 */
[----:B------:R-:W0:Y:S01]  /*0020*/  S2UR UR6, SR_CTAID.X ;  /* 0x00000000000679c3 */ /* 0x000e220000002500 */
[----:B------:R-:W1:Y:S07]  /*0030*/  LDCU.64 UR4, c[0x0][0x358] ;  /* 0x00006b00ff0477ac */ /* 0x000e6e0008000a00 */
[----:B------:R-:W0:Y:S08]  /*0040*/  LDC R0, c[0x0][0x360] ;  /* 0x0000d800ff007b82 */ /* 0x000e300000000800 */
[----:B------:R-:W2:Y:S08]  /*0050*/  LDC.64 R2, c[0x0][0x380] ;  /* 0x0000e000ff027b82 */ /* 0x000eb00000000a00 */
[----:B------:R-:W3:Y:S01]  /*0060*/  LDC.64 R4, c[0x0][0x388] ;  /* 0x0000e200ff047b82 */ /* 0x000ee20000000a00 */
[----:B0-----:R-:W-:-:S07]  /*0070*/  IMAD R11, R0, UR6, R11 ;  /* 0x00000006000b7c24 */ /* 0x001fce000f8e020b */
[----:B------:R-:W0:Y:S01]  /*0080*/  LDC.64 R6, c[0x0][0x3a0] ;  /* 0x0000e800ff067b82 */ /* 0x000e220000000a00 */
[----:B--2---:R-:W-:-:S07]  /*0090*/  IMAD.WIDE R2, R11, 0x4, R2 ;  /* 0x000000040b027825 */ /* 0x004fce00078e0202 */
[----:B------:R-:W2:Y:S01]  /*00a0*/  LDC.64 R8, c[0x0][0x3a8] ;  /* 0x0000ea00ff087b82 */ /* 0x000ea20000000a00 */
[----:B-1----:R-:W4:Y:S01]  /*00b0*/  LDG.E R15, desc[UR4][R2.64] ;  /* 0x00000004020f7981 */ /* 0x002f22000c1e1900 */
[----:B---3--:R-:W-:-:S05]  /*00c0*/  IMAD.WIDE R4, R11, 0x4, R4 ;  /* 0x000000040b047825 */ /* 0x008fca00078e0204 */
[----:B------:R-:W4:Y:S01]  /*00d0*/  LDG.E R0, desc[UR4][R4.64] ;  /* 0x0000000404007981 */ /* 0x000f22000c1e1900 */
[----:B0-----:R-:W-:Y:S01]  /*00e0*/  IMAD.WIDE R6, R11, 0x4, R6 ;  /* 0x000000040b067825 */ /* 0x001fe200078e0206 */
[----:B----4-:R-:W-:-:S13]  /*00f0*/  ISETP.GT.AND P0, PT, R15, R0, PT ;  /* 0x000000000f00720c */ /* 0x010fda0003f04270 */
[----:B------:R-:W3:Y:S01]  /*0100*/  @P0 LDG.E R17, desc[UR4][R6.64] ;  /* 0x0000000406110981 */ /* 0x000ee2000c1e1900 */
[----:B------:R-:W0:Y:S01]  /*0110*/  @P0 LDC.64 R12, c[0x0][0x390] ;  /* 0x0000e400ff0c0b82 */ /* 0x000e220000000a00 */
[----:B------:R-:W-:Y:S02]  /*0120*/  HFMA2 R0, -RZ, RZ, 0, 5.9604644775390625e-08 ;  /* 0x00000001ff007431 */ /* 0x000fe400000001ff */
[C---:B--2---:R-:W-:Y:S01]  /*0130*/  IMAD.WIDE R8, R11.reuse, 0x4, R8 ;  /* 0x000000040b087825 */ /* 0x044fe200078e0208 */
[----:B0-----:R-:W-:-:S04]  /*0140*/  @P0 IADD3 R12, P1, PT, R11, R12, RZ ;  /* 0x0000000c0b0c0210 */ /* 0x001fc80007f3e0ff */
[----:B------:R-:W-:Y:S01]  /*0150*/  @P0 LEA.HI.X.SX32 R13, R11, R13, 0x1, P1 ;  /* 0x0000000d0b0d0211 */ /* 0x000fe200008f0eff */
[----:B---3--:R-:W-:Y:S04]  /*0160*/  @P0 STG.E desc[UR4][R8.64], R17 ;  /* 0x0000001108000986 */ /* 0x008fe8000c101904 */
[----:B------:R-:W-:Y:S04]  /*0170*/  @P0 STG.E.U8 desc[UR4][R12.64], R0 ;  /* 0x000000000c000986 */ /* 0x000fe8000c101104 */
[----:B------:R-:W2:Y:S01]  /*0180*/  @P0 LDG.E R19, desc[UR4][R4.64] ;  /* 0x0000000404130981 */ /* 0x000ea2000c1e1900 */
[----:B------:R-:W0:Y:S03]  /*0190*/  @P0 LDC.64 R10, c[0x0][0x398] ;  /* 0x0000e600ff0a0b82 */ /* 0x000e260000000a00 */
[----:B--2---:R-:W-:Y:S04]  /*01a0*/  @P0 STG.E desc[UR4][R2.64], R19 ;  /* 0x0000001302000986 */ /* 0x004fe8000c101904 */
[----:B0-----:R-:W-:Y:S04]  /*01b0*/  @P0 STG.E.U8 desc[UR4][R10.64], R0 ;  /* 0x000000000a000986 */ /* 0x001fe8000c101104 */
[----:B------:R-:W2:Y:S04]  /*01c0*/  @P0 LDG.E R15, desc[UR4][R2.64] ;  /* 0x00000004020f0981 */ /* 0x000ea8000c1e1900 */
[----:B--2---:R-:W-:Y:S04]  /*01d0*/  STG.E desc[UR4][R4.64], R15 ;  /* 0x0000000f04007986 */ /* 0x004fe8000c101904 */
[----:B------:R-:W2:Y:S04]  /*01e0*/  LDG.E R21, desc[UR4][R8.64] ;  /* 0x0000000408157981 */ /* 0x000ea8000c1e1900 */
[----:B--2---:R-:W-:Y:S01]  /*01f0*/  STG.E desc[UR4][R6.64], R21 ;  /* 0x0000001506007986 */ /* 0x004fe2000c101904 */
[----:B------:R-:W-:Y:S05]  /*0200*/  EXIT ;  /* 0x000000000000794d */ /* 0x000fea0003800000 */
.L_x_0:
[----:B------:R-:W-:-:S00]  /*0210*/  BRA `(.L_x_0) ;  /* 0xfffffffc00fc7947 */ /* 0x000fc0000383ffff */
[----:B------:R-:W-:-:S00]  /*0220*/  NOP ;  /* 0x0000000000007918 */ /* 0x000fc00000000000 */
        /* <DEDUP_REMOVED lines=13> */
.L_x_5:


//--------------------- .text._Z7kernel1PiS_S_S_PbS_ --------------------------
	.section	.text._Z7kernel1PiS_S_S_PbS_,"ax",@progbits
	.align	128
        .global         _Z7kernel1PiS_S_S_PbS_
        .type           _Z7kernel1PiS_S_S_PbS_,@function
        .size           _Z7kernel1PiS_S_S_PbS_,(.L_x_6 - _Z7kernel1PiS_S_S_PbS_)
        .other          _Z7kernel1PiS_S_S_PbS_,@"STO_CUDA_ENTRY STV_DEFAULT"
_Z7kernel1PiS_S_S_PbS_:
.text._Z7kernel1PiS_S_S_PbS_:
[----:B------:R-:W-:Y:S01]  /*0000*/  LDC R1, c[0x0][0x37c] ;  /* 0x0000df00ff017b82 */ /* 0x000fe20000000800 */
[----:B------:R-:W0:Y:S07]  /*0010*/  S2R R0, SR_TID.X ;  /* 0x0000000000007919 */ /* 0x000e2e0000002100 */
[----:B------:R-:W0:Y:S01]  /*0020*/  S2UR UR6, SR_CTAID.X ;  /* 0x00000000000679c3 */ /* 0x000e220000002500 */
[----:B------:R-:W1:Y:S01]  /*0030*/  LDCU.64 UR8, c[0x0][0x3a0] ;  /* 0x00007400ff0877ac */ /* 0x000e620008000a00 */
[----:B------:R-:W2:Y:S06]  /*0040*/  LDCU.64 UR4, c[0x0][0x358] ;  /* 0x00006b00ff0477ac */ /* 0x000eac0008000a00 */
[----:B------:R-:W0:Y:S02]  /*0050*/  LDC R3, c[0x0][0x360] ;  /* 0x0000d800ff037b82 */ /* 0x000e240000000800 */
[----:B0-----:R-:W-:-:S05]  /*0060*/  IMAD R0, R3, UR6, R0 ;  /* 0x0000000603007c24 */ /* 0x001fca000f8e0200 */
[----:B-1----:R-:W-:-:S04]  /*0070*/  IADD3 R2, P0, PT, R0, UR8, RZ ;  /* 0x0000000800027c10 */ /* 0x002fc8000ff1e0ff */
[----:B------:R-:W-:-:S05]  /*0080*/  LEA.HI.X.SX32 R3, R0, UR9, 0x1, P0 ;  /* 0x0000000900037c11 */ /* 0x000fca00080f0eff */
[----:B--2---:R-:W2:Y:S02]  /*0090*/  LDG.E.U8 R4, desc[UR4][R2.64] ;  /* 0x0000000402047981 */ /* 0x004ea4000c1e1100 */
[----:B--2---:R-:W-:-:S13]  /*00a0*/  ISETP.NE.AND P0, PT, R4, RZ, PT ;  /* 0x000000ff0400720c */ /* 0x004fda0003f05270 */
[----:B------:R-:W-:Y:S05]  /*00b0*/  @!P0 EXIT ;  /* 0x000000000000894d */ /* 0x000fea0003800000 */
[----:B------:R-:W0:Y:S01]  /*00c0*/  LDC.64 R4, c[0x0][0x380] ;  /* 0x0000e000ff047b82 */ /* 0x000e220000000a00 */
[----:B------:R1:W-:Y:S04]  /*00d0*/  STG.E.U8 desc[UR4][R2.64], RZ ;  /* 0x000000ff02007986 */ /* 0x0003e8000c101104 */
[----:B0-----:R-:W2:Y:S02]  /*00e0*/  LDG.E R10, desc[UR4][R4.64] ;  /* 0x00000004040a7981 */ /* 0x001ea4000c1e1900 */
[----:B--2---:R-:W-:-:S13]  /*00f0*/  ISETP.GE.AND P0, PT, R10, 0x1, PT ;  /* 0x000000010a00780c */ /* 0x004fda0003f06270 */
[----:B-1----:R-:W-:Y:S05]  /*0100*/  @!P0 EXIT ;  /* 0x000000000000894d */ /* 0x002fea0003800000 */
[----:B------:R-:W0:Y:S01]  /*0110*/  LDC.64 R8, c[0x0][0x390] ;  /* 0x0000e400ff087b82 */ /* 0x000e220000000a00 */
[----:B------:R-:W-:Y:S02]  /*0120*/  IMAD.MOV.U32 R16, RZ, RZ, R10 ;  /* 0x000000ffff107224 */ /* 0x000fe400078e000a */
[----:B------:R-:W-:-:S05]  /*0130*/  IMAD.MOV.U32 R19, RZ, RZ, RZ ;  /* 0x000000ffff137224 */ /* 0x000fca00078e00ff */
[----:B------:R-:W1:Y:S08]  /*0140*/  LDC.64 R2, c[0x0][0x388] ;  /* 0x0000e200ff027b82 */ /* 0x000e700000000a00 */
[----:B------:R-:W2:Y:S08]  /*0150*/  LDC.64 R4, c[0x0][0x398] ;  /* 0x0000e600ff047b82 */ /* 0x000eb00000000a00 */
[----:B------:R-:W3:Y:S01]  /*0160*/  LDC.64 R6, c[0x0][0x3a8] ;  /* 0x0000ea00ff067b82 */ /* 0x000ee20000000a00 */
[----:B0-----:R-:W-:-:S07]  /*0170*/  IMAD.WIDE R8, R0, 0x4, R8 ;  /* 0x0000000400087825 */ /* 0x001fce00078e0208 */
.L_x_3:
[----:B------:R-:W-:Y:S01]  /*0180*/  LEA R15, R0, R19, 0xa ;  /* 0x00000013000f7211 */ /* 0x000fe200078e50ff */
[----:B0-----:R-:W4:Y:S04]  /*0190*/  LDG.E R12, desc[UR4][R8.64] ;  /* 0x00000004080c7981 */ /* 0x001f28000c1e1900 */
[----:B-1----:R-:W-:-:S04]  /*01a0*/  IMAD.WIDE R14, R15, 0x4, R2 ;  /* 0x000000040f0e7825 */ /* 0x002fc800078e0202 */
[----:B--2---:R-:W-:Y:S01]  /*01b0*/  IMAD.WIDE.U32 R10, R19, 0x4, R4 ;  /* 0x00000004130a7825 */ /* 0x004fe200078e0004 */
[----:B------:R-:W4:Y:S04]  /*01c0*/  LDG.E R13, desc[UR4][R14.64] ;  /* 0x000000040e0d7981 */ /* 0x000f28000c1e1900 */
[----:B------:R-:W2:Y:S01]  /*01d0*/  LDG.E R17, desc[UR4][R10.64] ;  /* 0x000000040a117981 */ /* 0x000ea2000c1e1900 */
[----:B------:R-:W-:Y:S01]  /*01e0*/  BSSY.RECONVERGENT B0, `(.L_x_1) ;  /* 0x000000c000007945 */ /* 0x000fe20003800200 */
[----:B----4-:R-:W-:-:S05]  /*01f0*/  IMAD.IADD R12, R12, 0x1, R13 ;  /* 0x000000010c0c7824 */ /* 0x010fca00078e020d */
[----:B--2---:R-:W-:-:S13]  /*0200*/  ISETP.GE.AND P0, PT, R12, R17, PT ;  /* 0x000000110c00720c */ /* 0x004fda0003f06270 */
[----:B------:R-:W-:Y:S05]  /*0210*/  @P0 BRA `(.L_x_2) ;  /* 0x0000000000200947 */ /* 0x000fea0003800000 */
[----:B---3--:R-:W-:-:S05]  /*0220*/  IMAD.WIDE.U32 R12, R19, 0x4, R6 ;  /* 0x00000004130c7825 */ /* 0x008fca00078e0006 */
[----:B------:R0:W-:Y:S04]  /*0230*/  STG.E desc[UR4][R12.64], R0 ;  /* 0x000000000c007986 */ /* 0x0001e8000c101904 */
[----:B------:R-:W2:Y:S04]  /*0240*/  LDG.E R15, desc[UR4][R14.64] ;  /* 0x000000040e0f7981 */ /* 0x000ea8000c1e1900 */
[----:B------:R-:W2:Y:S01]  /*0250*/  LDG.E R18, desc[UR4][R8.64] ;  /* 0x0000000408127981 */ /* 0x000ea2000c1e1900 */
[----:B------:R-:W1:Y:S01]  /*0260*/  LDC.64 R16, c[0x0][0x380] ;  /* 0x0000e000ff107b82 */ /* 0x000e620000000a00 */
[----:B--2---:R-:W-:-:S05]  /*0270*/  IADD3 R21, PT, PT, R18, R15, RZ ;  /* 0x0000000f12157210 */ /* 0x004fca0007ffe0ff */
[----:B------:R0:W-:Y:S04]  /*0280*/  STG.E desc[UR4][R10.64], R21 ;  /* 0x000000150a007986 */ /* 0x0001e8000c101904 */
[----:B-1----:R0:W5:Y:S02]  /*0290*/  LDG.E R16, desc[UR4][R16.64] ;  /* 0x0000000410107981 */ /* 0x002164000c1e1900 */
.L_x_2:
[----:B------:R-:W-:Y:S05]  /*02a0*/  BSYNC.RECONVERGENT B0 ;  /* 0x0000000000007941 */ /* 0x000fea0003800200 */
.L_x_1:
[----:B------:R-:W-:-:S04]  /*02b0*/  IADD3 R19, PT, PT, R19, 0x1, RZ ;  /* 0x0000000113137810 */ /* 0x000fc80007ffe0ff */
[----:B-----5:R-:W-:-:S13]  /*02c0*/  ISETP.GE.AND P0, PT, R19, R16, PT ;  /* 0x000000101300720c */ /* 0x020fda0003f06270 */
[----:B------:R-:W-:Y:S05]  /*02d0*/  @!P0 BRA `(.L_x_3) ;  /* 0xfffffffc00a88947 */ /* 0x000fea000383ffff */
[----:B------:R-:W-:Y:S05]  /*02e0*/  EXIT ;  /* 0x000000000000794d */ /* 0x000fea0003800000 */
.L_x_4:
        /* <DEDUP_REMOVED lines=9> */
.L_x_6:


//--------------------- .nv.shared.reserved.0     --------------------------
	.section	.nv.shared.reserved.0,"aw",@nobits
	.weak		__nv_reservedSMEM_offset_0_alias
	.size		__nv_reservedSMEM_offset_0_alias, 0, 64
	.other		__nv_reservedSMEM_offset_0_alias,@"STO_CUDA_RESERVED_SHARED STV_DEFAULT"
__nv_reservedSMEM_offset_0_alias:
	.zero		0
	.zero		64


//--------------------- .nv.constant0._Z7kernel2PiS_PbS0_S_S_ --------------------------
	.section	.nv.constant0._Z7kernel2PiS_PbS0_S_S_,"a",@progbits
	.sectionflags	@""
	.align	4
.nv.constant0._Z7kernel2PiS_PbS0_S_S_:
	.zero		944


//--------------------- .nv.constant0._Z7kernel1PiS_S_S_PbS_ --------------------------
	.section	.nv.constant0._Z7kernel1PiS_S_S_PbS_,"a",@progbits
	.sectionflags	@""
	.align	4
.nv.constant0._Z7kernel1PiS_S_S_PbS_:
	.zero		944


//--------------------- SYMBOLS --------------------------

	.type		.nv.reservedSmem.offset0,@object
	.size		.nv.reservedSmem.offset0,0x4
